	.headerflags	@"EF_CUDA_TEXMODE_UNIFIED EF_CUDA_64BIT_ADDRESS EF_CUDA_ACCELERATORS EF_CUDA_SM90 EF_CUDA_VIRTUAL_SM(EF_CUDA_SM90)"
	.elftype	@"ET_EXEC"


//--------------------- .nv.info                  --------------------------
	.section	.nv.info,"",@"SHT_CUDA_INFO"
	.align	4


	//----- nvinfo : EIATTR_REGCOUNT
	.align		4
        /*0000*/ 	.byte	0x04, 0x2f
        /*0002*/ 	.short	(.L_1 - .L_0)
	.align		4
.L_0:
        /*0004*/ 	.word	index@(triton_poi_fused_convolution_leaky_relu_4)
        /*0008*/ 	.word	0x0000000c


	//----- nvinfo : EIATTR_MIN_STACK_SIZE
	.align		4
.L_1:
        /*000c*/ 	.byte	0x04, 0x12
        /*000e*/ 	.short	(.L_3 - .L_2)
	.align		4
.L_2:
        /*0010*/ 	.word	index@(triton_poi_fused_convolution_leaky_relu_4)
        /*0014*/ 	.word	0x00000000


	//----- nvinfo : EIATTR_FRAME_SIZE
	.align		4
.L_3:
        /*0018*/ 	.byte	0x04, 0x11
        /*001a*/ 	.short	(.L_5 - .L_4)
	.align		4
.L_4:
        /*001c*/ 	.word	index@(triton_poi_fused_convolution_leaky_relu_4)
        /*0020*/ 	.word	0x00000000


	//----- nvinfo : EIATTR_MIN_STACK_SIZE
	.align		4
.L_5:
        /*0024*/ 	.byte	0x04, 0x12
        /*0026*/ 	.short	(.L_7 - .L_6)
	.align		4
.L_6:
        /*0028*/ 	.word	index@(triton_poi_fused_convolution_leaky_relu_4)
        /*002c*/ 	.word	0x00000000
.L_7:


//--------------------- .nv.info.triton_poi_fused_convolution_leaky_relu_4 --------------------------
	.section	.nv.info.triton_poi_fused_convolution_leaky_relu_4,"",@"SHT_CUDA_INFO"
	.sectionflags	@""
	.align	4


	//----- nvinfo : EIATTR_CUDA_API_VERSION
	.align		4
        /*0000*/ 	.byte	0x04, 0x37
        /*0002*/ 	.short	(.L_9 - .L_8)
.L_8:
        /*0004*/ 	.word	0x0000007c


	//----- nvinfo : EIATTR_KPARAM_INFO
	.align		4
.L_9:
        /*0008*/ 	.byte	0x04, 0x17
        /*000a*/ 	.short	(.L_11 - .L_10)
.L_10:
        /*000c*/ 	.word	0x00000000
        /*0010*/ 	.short	0x0002
        /*0012*/ 	.short	0x0010
        /*0014*/ 	.byte	0x00, 0xf0, 0x11, 0x00


	//----- nvinfo : EIATTR_KPARAM_INFO
	.align		4
.L_11:
        /*0018*/ 	.byte	0x04, 0x17
        /*001a*/ 	.short	(.L_13 - .L_12)
.L_12:
        /*001c*/ 	.word	0x00000000
        /*0020*/ 	.short	0x0001
        /*0022*/ 	.short	0x0008
        /*0024*/ 	.byte	0x00, 0xf4, 0x21, 0x00


	//----- nvinfo : EIATTR_KPARAM_INFO
	.align		4
.L_13:
        /*0028*/ 	.byte	0x04, 0x17
        /*002a*/ 	.short	(.L_15 - .L_14)
.L_14:
        /*002c*/ 	.word	0x00000000
        /*0030*/ 	.short	0x0000
        /*0032*/ 	.short	0x0000
        /*0034*/ 	.byte	0x00, 0xf4, 0x21, 0x00


	//----- nvinfo : EIATTR_SPARSE_MMA_MASK
	.align		4
.L_15:
        /*0038*/ 	.byte	0x03, 0x50
        /*003a*/ 	.short	0x0000


	//----- nvinfo : EIATTR_MAXREG_COUNT
	.align		4
        /*003c*/ 	.byte	0x03, 0x1b
        /*003e*/ 	.short	0x00ff


	//----- nvinfo : EIATTR_EXIT_INSTR_OFFSETS
	.align		4
        /*0040*/ 	.byte	0x04, 0x1c
        /*0042*/ 	.short	(.L_17 - .L_16)


	//   ....[0]....
.L_16:
        /*0044*/ 	.word	0x00000200


	//   ....[1]....
        /*0048*/ 	.word	0x00000220


	//----- nvinfo : EIATTR_REQNTID
	.align		4
.L_17:
        /*004c*/ 	.byte	0x04, 0x10
        /*004e*/ 	.short	(.L_19 - .L_18)
.L_18:
        /*0050*/ 	.word	0x00000080
        /*0054*/ 	.word	0x00000001
        /*0058*/ 	.word	0x00000001


	//----- nvinfo : EIATTR_CBANK_PARAM_SIZE
	.align		4
.L_19:
        /*005c*/ 	.byte	0x03, 0x19
        /*005e*/ 	.short	0x0014


	//----- nvinfo : EIATTR_PARAM_CBANK
	.align		4
        /*0060*/ 	.byte	0x04, 0x0a
        /*0062*/ 	.short	(.L_21 - .L_20)
	.align		4
.L_20:
        /*0064*/ 	.word	index@(.nv.constant0.triton_poi_fused_convolution_leaky_relu_4)
        /*0068*/ 	.short	0x0210
        /*006a*/ 	.short	0x0014


	//----- nvinfo : EIATTR_SW_WAR
	.align		4
.L_21:
        /*006c*/ 	.byte	0x04, 0x36
        /*006e*/ 	.short	(.L_23 - .L_22)
.L_22:
        /*0070*/ 	.word	0x00000008
.L_23:


//--------------------- .nv.callgraph             --------------------------
	.section	.nv.callgraph,"",@"SHT_CUDA_CALLGRAPH"
	.align	4
	.sectionentsize	8
	.align		4
        /*0000*/ 	.word	0x00000000
	.align		4
        /*0004*/ 	.word	0xffffffff
	.align		4
        /*0008*/ 	.word	0x00000000
	.align		4
        /*000c*/ 	.word	0xfffffffe
	.align		4
        /*0010*/ 	.word	0x00000000
	.align		4
        /*0014*/ 	.word	0xfffffffd
	.align		4
        /*0018*/ 	.word	0x00000000
	.align		4
        /*001c*/ 	.word	0xfffffffc


//--------------------- .text.triton_poi_fused_convolution_leaky_relu_4 --------------------------
	.section	.text.triton_poi_fused_convolution_leaky_relu_4,"ax",@progbits
	.align	128
        .global         triton_poi_fused_convolution_leaky_relu_4
        .type           triton_poi_fused_convolution_leaky_relu_4,@function
        .size           triton_poi_fused_convolution_leaky_relu_4,(.L_x_1 - triton_poi_fused_convolution_leaky_relu_4)
        .other          triton_poi_fused_convolution_leaky_relu_4,@"STO_CUDA_ENTRY STV_DEFAULT"
triton_poi_fused_convolution_leaky_relu_4:
.text.triton_poi_fused_convolution_leaky_relu_4:
[----:B------:R-:W0:Y:S02]  /*0000*/  LDC R1, c[0x0][0x28] ;  /* 0x00000a00ff017b82 */ /* 0x000e240000000800 */
[----:B------:R-:W1:Y:S01]  /*0010*/  S2R R0, SR_TID.X ;  /* 0x0000000000007919 */ /* 0x000e620000002100 */
[----:B------:R-:W2:Y:S01]  /*0020*/  LDC.64 R2, c[0x0][0x210] ;  /* 0x00008400ff027b82 */ /* 0x000ea20000000a00 */
[----:B------:R-:W-:Y:S01]  /*0030*/  ULDC.64 UR4, c[0x0][0x208] ;  /* 0x0000820000047ab9 */ /* 0x000fe20000000a00 */
[----:B------:R-:W3:Y:S06]  /*0040*/  S2R R7, SR_CTAID.X ;  /* 0x0000000000077919 */ /* 0x000eec0000002500 */
[----:B------:R-:W4:Y:S01]  /*0050*/  LDC.64 R4, c[0x0][0x218] ;  /* 0x00008600ff047b82 */ /* 0x000f220000000a00 */
[----:B-1----:R-:W-:Y:S01]  /*0060*/  IMAD.SHL.U32 R0, R0, 0x2, RZ ;  /* 0x0000000200007824 */ /* 0x002fe200078e00ff */
[----:B---3--:R-:W-:-:S04]  /*0070*/  SHF.R.S32.HI R6, RZ, 0x17, R7 ;  /* 0x00000017ff067819 */ /* 0x008fc80000011407 */
[----:B------:R-:W-:Y:S02]  /*0080*/  LOP3.LUT R0, R0, 0xfe, RZ, 0xc0, !PT ;  /* 0x000000fe00007812 */ /* 0x000fe400078ec0ff */
[----:B------:R-:W-:-:S03]  /*0090*/  SGXT R6, R6, 0x1 ;  /* 0x000000010606781a */ /* 0x000fc60000000200 */
[----:B------:R-:W-:-:S04]  /*00a0*/  IMAD R7, R7, 0x100, R0 ;  /* 0x0000010007077824 */ /* 0x000fc800078e0200 */
[C---:B--2---:R-:W-:Y:S01]  /*00b0*/  IMAD.WIDE R2, R7.reuse, 0x4, R2 ;  /* 0x0000000407027825 */ /* 0x044fe200078e0202 */
[----:B------:R-:W-:Y:S02]  /*00c0*/  LEA.HI R6, R6, R7, RZ, 0x2 ;  /* 0x0000000706067211 */ /* 0x000fe400078f10ff */
[----:B------:R-:W-:Y:S02]  /*00d0*/  ISETP.GE.AND P2, PT, R7, 0x800, PT ;  /* 0x000008000700780c */ /* 0x000fe40003f46270 */
[--C-:B------:R-:W-:Y:S02]  /*00e0*/  SHF.R.S32.HI R0, RZ, 0x2, R6.reuse ;  /* 0x00000002ff007819 */ /* 0x100fe40000011406 */
[----:B------:R-:W-:Y:S02]  /*00f0*/  SHF.R.S32.HI R9, RZ, 0x1f, R6 ;  /* 0x0000001fff097819 */ /* 0x000fe40000011406 */
[----:B------:R-:W-:Y:S02]  /*0100*/  CS2R R6, SRZ ;  /* 0x0000000000067805 */ /* 0x000fe4000001ff00 */
[----:B------:R-:W-:-:S04]  /*0110*/  LEA.HI R9, R9, R0, RZ, 0x7 ;  /* 0x0000000009097211 */ /* 0x000fc800078f38ff */
[----:B------:R-:W-:Y:S01]  /*0120*/  LOP3.LUT R9, R9, 0xffffff80, RZ, 0xc0, !PT ;  /* 0xffffff8009097812 */ /* 0x000fe200078ec0ff */
[----:B------:R-:W2:Y:S04]  /*0130*/  @!P2 LDG.E.64 R6, desc[UR4][R2.64] ;  /* 0x000000040206a981 */ /* 0x000ea8000c1e1b00 */
[----:B------:R-:W-:Y:S02]  /*0140*/  IMAD.IADD R9, R0, 0x1, -R9 ;  /* 0x0000000100097824 */ /* 0x000fe400078e0a09 */
[----:B------:R-:W-:Y:S02]  /*0150*/  IMAD.MOV.U32 R0, RZ, RZ, RZ ;  /* 0x000000ffff007224 */ /* 0x000fe400078e00ff */
[----:B----4-:R-:W-:-:S04]  /*0160*/  IMAD.WIDE R4, R9, 0x4, R4 ;  /* 0x0000000409047825 */ /* 0x010fc800078e0204 */
[----:B------:R-:W-:Y:S01]  /*0170*/  IMAD.MOV.U32 R9, RZ, RZ, RZ ;  /* 0x000000ffff097224 */ /* 0x000fe200078e00ff */
[----:B------:R-:W2:Y:S05]  /*0180*/  @!P2 LDG.E.EL R0, desc[UR4][R4.64] ;  /* 0x000000040400a981 */ /* 0x000eaa000c2e1900 */
[----:B------:R-:W3:Y:S01]  /*0190*/  @!P2 LDG.E.EL R9, desc[UR4][R4.64] ;  /* 0x000000040409a981 */ /* 0x000ee2000c2e1900 */
[----:B--2---:R-:W-:Y:S02]  /*01a0*/  FSETP.GT.AND P1, PT, R7, -R0, PT ;  /* 0x800000000700720b */ /* 0x004fe40003f24000 */
[----:B---3--:R-:W-:Y:S01]  /*01b0*/  FSETP.GT.AND P0, PT, R6, -R9, PT ;  /* 0x800000090600720b */ /* 0x008fe20003f04000 */
[----:B------:R-:W-:Y:S01]  /*01c0*/  FADD R6, R9, R6 ;  /* 0x0000000609067221 */ /* 0x000fe20000000000 */
[----:B------:R-:W-:-:S09]  /*01d0*/  FADD R7, R0, R7 ;  /* 0x0000000700077221 */ /* 0x000fd20000000000 */
[----:B------:R-:W-:Y:S02]  /*01e0*/  @!P1 FMUL R7, R7, 0.10000000149011611938 ;  /* 0x3dcccccd07079820 */ /* 0x000fe40000400000 */
[----:B------:R-:W-:Y:S01]  /*01f0*/  @!P0 FMUL R6, R6, 0.10000000149011611938 ;  /* 0x3dcccccd06068820 */ /* 0x000fe20000400000 */
[----:B------:R-:W-:Y:S06]  /*0200*/  @P2 EXIT ;  /* 0x000000000000294d */ /* 0x000fec0003800000 */
[----:B------:R-:W-:Y:S01]  /*0210*/  STG.E.64 desc[UR4][R2.64], R6 ;  /* 0x0000000602007986 */ /* 0x000fe2000c101b04 */
[----:B------:R-:W-:Y:S05]  /*0220*/  EXIT ;  /* 0x000000000000794d */ /* 0x000fea0003800000 */
.L_x_0:
[----:B------:R-:W-:-:S00]  /*0230*/  BRA `(.L_x_0) ;  /* 0xfffffffc00fc7947 */ /* 0x000fc0000383ffff */
[----:B------:R-:W-:-:S00]  /*0240*/  NOP ;  /* 0x0000000000007918 */ /* 0x000fc00000000000 */
        /* <DEDUP_REMOVED lines=11> */
.L_x_1:


//--------------------- .nv.constant0.triton_poi_fused_convolution_leaky_relu_4 --------------------------
	.section	.nv.constant0.triton_poi_fused_convolution_leaky_relu_4,"a",@progbits
	.sectionflags	@""
	.align	4
.nv.constant0.triton_poi_fused_convolution_leaky_relu_4:
	.zero		548
